//
// Generated by NVIDIA NVVM Compiler
//
// Compiler Build ID: CL-36424714
// Cuda compilation tools, release 13.0, V13.0.88
// Based on NVVM 20.0.0
//

.version 9.0
.target sm_100
.address_size 64

	// .globl	_Z4testPiS_i
.global .align 1 .b8 _ZN34_INTERNAL_4b148df4_4_k_cu_afce625b4cuda3std3__45__cpo5beginE[1];
.global .align 1 .b8 _ZN34_INTERNAL_4b148df4_4_k_cu_afce625b4cuda3std3__45__cpo3endE[1];
.global .align 1 .b8 _ZN34_INTERNAL_4b148df4_4_k_cu_afce625b4cuda3std3__45__cpo6cbeginE[1];
.global .align 1 .b8 _ZN34_INTERNAL_4b148df4_4_k_cu_afce625b4cuda3std3__45__cpo4cendE[1];
.global .align 1 .b8 _ZN34_INTERNAL_4b148df4_4_k_cu_afce625b4cuda3std3__45__cpo6rbeginE[1];
.global .align 1 .b8 _ZN34_INTERNAL_4b148df4_4_k_cu_afce625b4cuda3std3__45__cpo4rendE[1];
.global .align 1 .b8 _ZN34_INTERNAL_4b148df4_4_k_cu_afce625b4cuda3std3__45__cpo7crbeginE[1];
.global .align 1 .b8 _ZN34_INTERNAL_4b148df4_4_k_cu_afce625b4cuda3std3__45__cpo5crendE[1];
.global .align 1 .b8 _ZN34_INTERNAL_4b148df4_4_k_cu_afce625b4cuda3std3__436_GLOBAL__N__4b148df4_4_k_cu_afce625b6ignoreE[1];
.global .align 1 .b8 _ZN34_INTERNAL_4b148df4_4_k_cu_afce625b4cuda3std3__419piecewise_constructE[1];
.global .align 1 .b8 _ZN34_INTERNAL_4b148df4_4_k_cu_afce625b4cuda3std3__48in_placeE[1];
.global .align 1 .b8 _ZN34_INTERNAL_4b148df4_4_k_cu_afce625b4cuda3std3__420unreachable_sentinelE[1];
.global .align 1 .b8 _ZN34_INTERNAL_4b148df4_4_k_cu_afce625b4cuda3std3__47nulloptE[1];
.global .align 1 .b8 _ZN34_INTERNAL_4b148df4_4_k_cu_afce625b4cuda3std3__48unexpectE[1];
.global .align 1 .b8 _ZN34_INTERNAL_4b148df4_4_k_cu_afce625b4cuda3std6ranges3__45__cpo4swapE[1];
.global .align 1 .b8 _ZN34_INTERNAL_4b148df4_4_k_cu_afce625b4cuda3std6ranges3__45__cpo9iter_moveE[1];
.global .align 1 .b8 _ZN34_INTERNAL_4b148df4_4_k_cu_afce625b4cuda3std6ranges3__45__cpo5beginE[1];
.global .align 1 .b8 _ZN34_INTERNAL_4b148df4_4_k_cu_afce625b4cuda3std6ranges3__45__cpo3endE[1];
.global .align 1 .b8 _ZN34_INTERNAL_4b148df4_4_k_cu_afce625b4cuda3std6ranges3__45__cpo6cbeginE[1];
.global .align 1 .b8 _ZN34_INTERNAL_4b148df4_4_k_cu_afce625b4cuda3std6ranges3__45__cpo4cendE[1];
.global .align 1 .b8 _ZN34_INTERNAL_4b148df4_4_k_cu_afce625b4cuda3std6ranges3__45__cpo7advanceE[1];
.global .align 1 .b8 _ZN34_INTERNAL_4b148df4_4_k_cu_afce625b4cuda3std6ranges3__45__cpo9iter_swapE[1];
.global .align 1 .b8 _ZN34_INTERNAL_4b148df4_4_k_cu_afce625b4cuda3std6ranges3__45__cpo4nextE[1];
.global .align 1 .b8 _ZN34_INTERNAL_4b148df4_4_k_cu_afce625b4cuda3std6ranges3__45__cpo4prevE[1];
.global .align 1 .b8 _ZN34_INTERNAL_4b148df4_4_k_cu_afce625b4cuda3std6ranges3__45__cpo4dataE[1];
.global .align 1 .b8 _ZN34_INTERNAL_4b148df4_4_k_cu_afce625b4cuda3std6ranges3__45__cpo5cdataE[1];
.global .align 1 .b8 _ZN34_INTERNAL_4b148df4_4_k_cu_afce625b4cuda3std6ranges3__45__cpo4sizeE[1];
.global .align 1 .b8 _ZN34_INTERNAL_4b148df4_4_k_cu_afce625b4cuda3std6ranges3__45__cpo5ssizeE[1];
.global .align 1 .b8 _ZN34_INTERNAL_4b148df4_4_k_cu_afce625b4cuda3std6ranges3__45__cpo8distanceE[1];
.global .align 1 .b8 _ZN34_INTERNAL_4b148df4_4_k_cu_afce625b6thrust24THRUST_300001_SM_1000_NS8cuda_cub3parE[1];
.global .align 1 .b8 _ZN34_INTERNAL_4b148df4_4_k_cu_afce625b6thrust24THRUST_300001_SM_1000_NS8cuda_cub10par_nosyncE[1];
.global .align 1 .b8 _ZN34_INTERNAL_4b148df4_4_k_cu_afce625b6thrust24THRUST_300001_SM_1000_NS6system6detail10sequential3seqE[1];
.global .align 1 .b8 _ZN34_INTERNAL_4b148df4_4_k_cu_afce625b6thrust24THRUST_300001_SM_1000_NS12placeholders2_1E[1];
.global .align 1 .b8 _ZN34_INTERNAL_4b148df4_4_k_cu_afce625b6thrust24THRUST_300001_SM_1000_NS12placeholders2_2E[1];
.global .align 1 .b8 _ZN34_INTERNAL_4b148df4_4_k_cu_afce625b6thrust24THRUST_300001_SM_1000_NS12placeholders2_3E[1];
.global .align 1 .b8 _ZN34_INTERNAL_4b148df4_4_k_cu_afce625b6thrust24THRUST_300001_SM_1000_NS12placeholders2_4E[1];
.global .align 1 .b8 _ZN34_INTERNAL_4b148df4_4_k_cu_afce625b6thrust24THRUST_300001_SM_1000_NS12placeholders2_5E[1];
.global .align 1 .b8 _ZN34_INTERNAL_4b148df4_4_k_cu_afce625b6thrust24THRUST_300001_SM_1000_NS12placeholders2_6E[1];
.global .align 1 .b8 _ZN34_INTERNAL_4b148df4_4_k_cu_afce625b6thrust24THRUST_300001_SM_1000_NS12placeholders2_7E[1];
.global .align 1 .b8 _ZN34_INTERNAL_4b148df4_4_k_cu_afce625b6thrust24THRUST_300001_SM_1000_NS12placeholders2_8E[1];
.global .align 1 .b8 _ZN34_INTERNAL_4b148df4_4_k_cu_afce625b6thrust24THRUST_300001_SM_1000_NS12placeholders2_9E[1];
.global .align 1 .b8 _ZN34_INTERNAL_4b148df4_4_k_cu_afce625b6thrust24THRUST_300001_SM_1000_NS12placeholders3_10E[1];
.global .align 1 .b8 _ZN34_INTERNAL_4b148df4_4_k_cu_afce625b6thrust24THRUST_300001_SM_1000_NS3seqE[1];

.visible .entry _Z4testPiS_i(
	.param .u64 .ptr .align 1 _Z4testPiS_i_param_0,
	.param .u64 .ptr .align 1 _Z4testPiS_i_param_1,
	.param .u32 _Z4testPiS_i_param_2
)
{
	.reg .pred 	%p<2>;
	.reg .b32 	%r<7>;
	.reg .b64 	%rd<8>;

	ld.param.u64 	%rd1, [_Z4testPiS_i_param_0];
	ld.param.u64 	%rd2, [_Z4testPiS_i_param_1];
	ld.param.u32 	%r2, [_Z4testPiS_i_param_2];
	mov.u32 	%r3, %ctaid.x;
	mov.u32 	%r4, %ntid.x;
	mov.u32 	%r5, %tid.x;
	mad.lo.s32 	%r1, %r3, %r4, %r5;
	setp.ge.s32 	%p1, %r1, %r2;
	@%p1 bra 	$L__BB0_2;
	cvta.to.global.u64 	%rd3, %rd1;
	cvta.to.global.u64 	%rd4, %rd2;
	mul.wide.s32 	%rd5, %r1, 4;
	add.s64 	%rd6, %rd3, %rd5;
	ld.global.u32 	%r6, [%rd6];
	add.s64 	%rd7, %rd4, %rd5;
	st.global.u32 	[%rd7], %r6;
$L__BB0_2:
	ret;

}
	// .globl	_ZN3cub18CUB_300001_SM_10006detail11EmptyKernelIvEEvv
.visible .entry _ZN3cub18CUB_300001_SM_10006detail11EmptyKernelIvEEvv()
{


	ret;

}


// ===== COMPILED SASS (sm_100) =====

	.target	sm_100

	.elftype	@"ET_EXEC"


//--------------------- .note.nv.tkinfo           --------------------------
	.section	.note.nv.tkinfo,"",@"SHT_NOTE"
	.sectionflags	@"SHF_NOTE_NV_TKINFO"
	.tkinfo
        /*0018*/ 	.word	0x00000002
        /*0030*/ 	.string	""
        /*0030*/ 	.string	"ptxas"
        /*0030*/ 	.string	"Cuda compilation tools, release 13.0, V13.0.88"
        /*0030*/ 	.string	"Build cuda_13.0.r13.0/compiler.36424714_0"
        /*0030*/ 	.string	"-arch sm_100 -m 64 "



//--------------------- .note.nv.cuinfo           --------------------------
	.section	.note.nv.cuinfo,"",@"SHT_NOTE"
	.sectionflags	@"SHF_NOTE_NV_CUINFO"
        /*0018*/ 	.short	0x0002
        /*001a*/ 	.short	0x0064
        /*001c*/ 	.short	0x0082
	.zero		2


//--------------------- .nv.info                  --------------------------
	.section	.nv.info,"",@"SHT_CUDA_INFO"
	.align	4


	//----- nvinfo : EIATTR_REGCOUNT
	.align		4
        /*0000*/ 	.byte	0x04, 0x2f
        /*0002*/ 	.short	(.L_44 - .L_43)
	.align		4
.L_43:
        /*0004*/ 	.word	index@(_Z4testPiS_i)
        /*0008*/ 	.word	0x0000000a


	//----- nvinfo : EIATTR_FRAME_SIZE
	.align		4
.L_44:
        /*000c*/ 	.byte	0x04, 0x11
        /*000e*/ 	.short	(.L_46 - .L_45)
	.align		4
.L_45:
        /*0010*/ 	.word	index@(_Z4testPiS_i)
        /*0014*/ 	.word	0x00000000


	//----- nvinfo : EIATTR_REGCOUNT
	.align		4
.L_46:
        /*0018*/ 	.byte	0x04, 0x2f
        /*001a*/ 	.short	(.L_48 - .L_47)
	.align		4
.L_47:
        /*001c*/ 	.word	index@(_ZN3cub18CUB_300001_SM_10006detail11EmptyKernelIvEEvv)
        /*0020*/ 	.word	0x00000004


	//----- nvinfo : EIATTR_FRAME_SIZE
	.align		4
.L_48:
        /*0024*/ 	.byte	0x04, 0x11
        /*0026*/ 	.short	(.L_50 - .L_49)
	.align		4
.L_49:
        /*0028*/ 	.word	index@(_ZN3cub18CUB_300001_SM_10006detail11EmptyKernelIvEEvv)
        /*002c*/ 	.word	0x00000000


	//----- nvinfo : EIATTR_MIN_STACK_SIZE
	.align		4
.L_50:
        /*0030*/ 	.byte	0x04, 0x12
        /*0032*/ 	.short	(.L_52 - .L_51)
	.align		4
.L_51:
        /*0034*/ 	.word	index@(_ZN3cub18CUB_300001_SM_10006detail11EmptyKernelIvEEvv)
        /*0038*/ 	.word	0x00000000


	//----- nvinfo : EIATTR_MIN_STACK_SIZE
	.align		4
.L_52:
        /*003c*/ 	.byte	0x04, 0x12
        /*003e*/ 	.short	(.L_54 - .L_53)
	.align		4
.L_53:
        /*0040*/ 	.word	index@(_Z4testPiS_i)
        /*0044*/ 	.word	0x00000000
.L_54:


//--------------------- .nv.compat                --------------------------
	.section	.nv.compat,"",@"SHT_CUDA_COMPAT_INFO"
	.align	4
        /*0000*/ 	.byte	0x02, 0x09, 0x00, 0x00, 0x02, 0x02, 0x01, 0x00, 0x02, 0x05, 0x05, 0x00, 0x03, 0x07, 0x01, 0x01
        /*0010*/ 	.byte	0x02, 0x03, 0x00, 0x00, 0x02, 0x06, 0x01, 0x00, 0x04, 0x0b, 0x08, 0x00, 0x09, 0x00, 0x00, 0x00
        /*0020*/ 	.byte	0x00, 0x00, 0x00, 0x00


//--------------------- .nv.info._ZN3cub18CUB_300001_SM_10006detail11EmptyKernelIvEEvv --------------------------
	.section	.nv.info._ZN3cub18CUB_300001_SM_10006detail11EmptyKernelIvEEvv,"",@"SHT_CUDA_INFO"
	.sectionflags	@""
	.align	4


	//----- nvinfo : EIATTR_CUDA_API_VERSION
	.align		4
        /*0000*/ 	.byte	0x04, 0x37
        /*0002*/ 	.short	(.L_56 - .L_55)
.L_55:
        /*0004*/ 	.word	0x00000082


	//----- nvinfo : EIATTR_SPARSE_MMA_MASK
	.align		4
.L_56:
        /*0008*/ 	.byte	0x03, 0x50
        /*000a*/ 	.short	0x0000


	//----- nvinfo : EIATTR_MAXREG_COUNT
	.align		4
        /*000c*/ 	.byte	0x03, 0x1b
        /*000e*/ 	.short	0x00ff


	//----- nvinfo : EIATTR_MERCURY_ISA_VERSION
	.align		4
        /*0010*/ 	.byte	0x03, 0x5f
        /*0012*/ 	.short	0x0101


	//----- nvinfo : EIATTR_VRC_CTA_INIT_COUNT
	.align		4
        /*0014*/ 	.byte	0x02, 0x4a
	.zero		1
	.zero		1


	//----- nvinfo : EIATTR_EXIT_INSTR_OFFSETS
	.align		4
        /*0018*/ 	.byte	0x04, 0x1c
        /*001a*/ 	.short	(.L_58 - .L_57)


	//   ....[0]....
.L_57:
        /*001c*/ 	.word	0x00000010


	//----- nvinfo : EIATTR_SW_WAR
	.align		4
.L_58:
        /*0020*/ 	.byte	0x04, 0x36
        /*0022*/ 	.short	(.L_60 - .L_59)
.L_59:
        /*0024*/ 	.word	0x00000008
.L_60:


//--------------------- .nv.info._Z4testPiS_i     --------------------------
	.section	.nv.info._Z4testPiS_i,"",@"SHT_CUDA_INFO"
	.sectionflags	@""
	.align	4


	//----- nvinfo : EIATTR_CUDA_API_VERSION
	.align		4
        /*0000*/ 	.byte	0x04, 0x37
        /*0002*/ 	.short	(.L_62 - .L_61)
.L_61:
        /*0004*/ 	.word	0x00000082


	//----- nvinfo : EIATTR_KPARAM_INFO
	.align		4
.L_62:
        /*0008*/ 	.byte	0x04, 0x17
        /*000a*/ 	.short	(.L_64 - .L_63)
.L_63:
        /*000c*/ 	.word	0x00000000
        /*0010*/ 	.short	0x0002
        /*0012*/ 	.short	0x0010
        /*0014*/ 	.byte	0x00, 0xf0, 0x11, 0x00


	//----- nvinfo : EIATTR_KPARAM_INFO
	.align		4
.L_64:
        /*0018*/ 	.byte	0x04, 0x17
        /*001a*/ 	.short	(.L_66 - .L_65)
.L_65:
        /*001c*/ 	.word	0x00000000
        /*0020*/ 	.short	0x0001
        /*0022*/ 	.short	0x0008
        /*0024*/ 	.byte	0x00, 0xf5, 0x21, 0x00


	//----- nvinfo : EIATTR_KPARAM_INFO
	.align		4
.L_66:
        /*0028*/ 	.byte	0x04, 0x17
        /*002a*/ 	.short	(.L_68 - .L_67)
.L_67:
        /*002c*/ 	.word	0x00000000
        /*0030*/ 	.short	0x0000
        /*0032*/ 	.short	0x0000
        /*0034*/ 	.byte	0x00, 0xf5, 0x21, 0x00


	//----- nvinfo : EIATTR_SPARSE_MMA_MASK
	.align		4
.L_68:
        /*0038*/ 	.byte	0x03, 0x50
        /*003a*/ 	.short	0x0000


	//----- nvinfo : EIATTR_MAXREG_COUNT
	.align		4
        /*003c*/ 	.byte	0x03, 0x1b
        /*003e*/ 	.short	0x00ff


	//----- nvinfo : EIATTR_MERCURY_ISA_VERSION
	.align		4
        /*0040*/ 	.byte	0x03, 0x5f
        /*0042*/ 	.short	0x0101


	//----- nvinfo : EIATTR_VRC_CTA_INIT_COUNT
	.align		4
        /*0044*/ 	.byte	0x02, 0x4a
	.zero		1
	.zero		1


	//----- nvinfo : EIATTR_EXIT_INSTR_OFFSETS
	.align		4
        /*0048*/ 	.byte	0x04, 0x1c
        /*004a*/ 	.short	(.L_70 - .L_69)


	//   ....[0]....
.L_69:
        /*004c*/ 	.word	0x00000070


	//   ....[1]....
        /*0050*/ 	.word	0x000000f0


	//----- nvinfo : EIATTR_CBANK_PARAM_SIZE
	.align		4
.L_70:
        /*0054*/ 	.byte	0x03, 0x19
        /*0056*/ 	.short	0x0014


	//----- nvinfo : EIATTR_PARAM_CBANK
	.align		4
        /*0058*/ 	.byte	0x04, 0x0a
        /*005a*/ 	.short	(.L_72 - .L_71)
	.align		4
.L_71:
        /*005c*/ 	.word	index@(.nv.constant0._Z4testPiS_i)
        /*0060*/ 	.short	0x0380
        /*0062*/ 	.short	0x0014


	//----- nvinfo : EIATTR_SW_WAR
	.align		4
.L_72:
        /*0064*/ 	.byte	0x04, 0x36
        /*0066*/ 	.short	(.L_74 - .L_73)
.L_73:
        /*0068*/ 	.word	0x00000008
.L_74:


//--------------------- .nv.callgraph             --------------------------
	.section	.nv.callgraph,"",@"SHT_CUDA_CALLGRAPH"
	.align	4
	.sectionentsize	8
	.align		4
        /*0000*/ 	.word	0x00000000
	.align		4
        /*0004*/ 	.word	0xffffffff
	.align		4
        /*0008*/ 	.word	0x00000000
	.align		4
        /*000c*/ 	.word	0xfffffffe
	.align		4
        /*0010*/ 	.word	0x00000000
	.align		4
        /*0014*/ 	.word	0xfffffffd
	.align		4
        /*0018*/ 	.word	0x00000000
	.align		4
        /*001c*/ 	.word	0xfffffffc


//--------------------- .nv.constant4             --------------------------
	.section	.nv.constant4,"a",@progbits
	.align	8
	.align		8
.nv.constant4:
        /*0000*/ 	.dword	_ZN34_INTERNAL_4b148df4_4_k_cu_afce625b4cuda3std3__45__cpo5beginE
	.align		8
        /*0008*/ 	.dword	_ZN34_INTERNAL_4b148df4_4_k_cu_afce625b4cuda3std3__45__cpo3endE
	.align		8
        /*0010*/ 	.dword	_ZN34_INTERNAL_4b148df4_4_k_cu_afce625b4cuda3std3__45__cpo6cbeginE
	.align		8
        /*0018*/ 	.dword	_ZN34_INTERNAL_4b148df4_4_k_cu_afce625b4cuda3std3__45__cpo4cendE
	.align		8
        /*0020*/ 	.dword	_ZN34_INTERNAL_4b148df4_4_k_cu_afce625b4cuda3std3__45__cpo6rbeginE
	.align		8
        /*0028*/ 	.dword	_ZN34_INTERNAL_4b148df4_4_k_cu_afce625b4cuda3std3__45__cpo4rendE
	.align		8
        /*0030*/ 	.dword	_ZN34_INTERNAL_4b148df4_4_k_cu_afce625b4cuda3std3__45__cpo7crbeginE
	.align		8
        /*0038*/ 	.dword	_ZN34_INTERNAL_4b148df4_4_k_cu_afce625b4cuda3std3__45__cpo5crendE
	.align		8
        /*0040*/ 	.dword	_ZN34_INTERNAL_4b148df4_4_k_cu_afce625b4cuda3std3__436_GLOBAL__N__4b148df4_4_k_cu_afce625b6ignoreE
	.align		8
        /*0048*/ 	.dword	_ZN34_INTERNAL_4b148df4_4_k_cu_afce625b4cuda3std3__419piecewise_constructE
	.align		8
        /*0050*/ 	.dword	_ZN34_INTERNAL_4b148df4_4_k_cu_afce625b4cuda3std3__48in_placeE
	.align		8
        /*0058*/ 	.dword	_ZN34_INTERNAL_4b148df4_4_k_cu_afce625b4cuda3std3__420unreachable_sentinelE
	.align		8
        /*0060*/ 	.dword	_ZN34_INTERNAL_4b148df4_4_k_cu_afce625b4cuda3std3__47nulloptE
	.align		8
        /*0068*/ 	.dword	_ZN34_INTERNAL_4b148df4_4_k_cu_afce625b4cuda3std3__48unexpectE
	.align		8
        /*0070*/ 	.dword	_ZN34_INTERNAL_4b148df4_4_k_cu_afce625b4cuda3std6ranges3__45__cpo4swapE
	.align		8
        /*0078*/ 	.dword	_ZN34_INTERNAL_4b148df4_4_k_cu_afce625b4cuda3std6ranges3__45__cpo9iter_moveE
	.align		8
        /*0080*/ 	.dword	_ZN34_INTERNAL_4b148df4_4_k_cu_afce625b4cuda3std6ranges3__45__cpo5beginE
	.align		8
        /*0088*/ 	.dword	_ZN34_INTERNAL_4b148df4_4_k_cu_afce625b4cuda3std6ranges3__45__cpo3endE
	.align		8
        /*0090*/ 	.dword	_ZN34_INTERNAL_4b148df4_4_k_cu_afce625b4cuda3std6ranges3__45__cpo6cbeginE
	.align		8
        /*0098*/ 	.dword	_ZN34_INTERNAL_4b148df4_4_k_cu_afce625b4cuda3std6ranges3__45__cpo4cendE
	.align		8
        /*00a0*/ 	.dword	_ZN34_INTERNAL_4b148df4_4_k_cu_afce625b4cuda3std6ranges3__45__cpo7advanceE
	.align		8
        /*00a8*/ 	.dword	_ZN34_INTERNAL_4b148df4_4_k_cu_afce625b4cuda3std6ranges3__45__cpo9iter_swapE
	.align		8
        /*00b0*/ 	.dword	_ZN34_INTERNAL_4b148df4_4_k_cu_afce625b4cuda3std6ranges3__45__cpo4nextE
	.align		8
        /*00b8*/ 	.dword	_ZN34_INTERNAL_4b148df4_4_k_cu_afce625b4cuda3std6ranges3__45__cpo4prevE
	.align		8
        /*00c0*/ 	.dword	_ZN34_INTERNAL_4b148df4_4_k_cu_afce625b4cuda3std6ranges3__45__cpo4dataE
	.align		8
        /*00c8*/ 	.dword	_ZN34_INTERNAL_4b148df4_4_k_cu_afce625b4cuda3std6ranges3__45__cpo5cdataE
	.align		8
        /*00d0*/ 	.dword	_ZN34_INTERNAL_4b148df4_4_k_cu_afce625b4cuda3std6ranges3__45__cpo4sizeE
	.align		8
        /*00d8*/ 	.dword	_ZN34_INTERNAL_4b148df4_4_k_cu_afce625b4cuda3std6ranges3__45__cpo5ssizeE
	.align		8
        /*00e0*/ 	.dword	_ZN34_INTERNAL_4b148df4_4_k_cu_afce625b4cuda3std6ranges3__45__cpo8distanceE
	.align		8
        /*00e8*/ 	.dword	_ZN34_INTERNAL_4b148df4_4_k_cu_afce625b6thrust24THRUST_300001_SM_1000_NS8cuda_cub3parE
	.align		8
        /*00f0*/ 	.dword	_ZN34_INTERNAL_4b148df4_4_k_cu_afce625b6thrust24THRUST_300001_SM_1000_NS8cuda_cub10par_nosyncE
	.align		8
        /*00f8*/ 	.dword	_ZN34_INTERNAL_4b148df4_4_k_cu_afce625b6thrust24THRUST_300001_SM_1000_NS6system6detail10sequential3seqE
	.align		8
        /*0100*/ 	.dword	_ZN34_INTERNAL_4b148df4_4_k_cu_afce625b6thrust24THRUST_300001_SM_1000_NS12placeholders2_1E
	.align		8
        /*0108*/ 	.dword	_ZN34_INTERNAL_4b148df4_4_k_cu_afce625b6thrust24THRUST_300001_SM_1000_NS12placeholders2_2E
	.align		8
        /*0110*/ 	.dword	_ZN34_INTERNAL_4b148df4_4_k_cu_afce625b6thrust24THRUST_300001_SM_1000_NS12placeholders2_3E
	.align		8
        /*0118*/ 	.dword	_ZN34_INTERNAL_4b148df4_4_k_cu_afce625b6thrust24THRUST_300001_SM_1000_NS12placeholders2_4E
	.align		8
        /*0120*/ 	.dword	_ZN34_INTERNAL_4b148df4_4_k_cu_afce625b6thrust24THRUST_300001_SM_1000_NS12placeholders2_5E
	.align		8
        /*0128*/ 	.dword	_ZN34_INTERNAL_4b148df4_4_k_cu_afce625b6thrust24THRUST_300001_SM_1000_NS12placeholders2_6E
	.align		8
        /*0130*/ 	.dword	_ZN34_INTERNAL_4b148df4_4_k_cu_afce625b6thrust24THRUST_300001_SM_1000_NS12placeholders2_7E
	.align		8
        /*0138*/ 	.dword	_ZN34_INTERNAL_4b148df4_4_k_cu_afce625b6thrust24THRUST_300001_SM_1000_NS12placeholders2_8E
	.align		8
        /*0140*/ 	.dword	_ZN34_INTERNAL_4b148df4_4_k_cu_afce625b6thrust24THRUST_300001_SM_1000_NS12placeholders2_9E
	.align		8
        /*0148*/ 	.dword	_ZN34_INTERNAL_4b148df4_4_k_cu_afce625b6thrust24THRUST_300001_SM_1000_NS12placeholders3_10E
	.align		8
        /*0150*/ 	.dword	_ZN34_INTERNAL_4b148df4_4_k_cu_afce625b6thrust24THRUST_300001_SM_1000_NS3seqE


//--------------------- .text._ZN3cub18CUB_300001_SM_10006detail11EmptyKernelIvEEvv --------------------------
	.section	.text._ZN3cub18CUB_300001_SM_10006detail11EmptyKernelIvEEvv,"ax",@progbits
	.align	128
        .global         _ZN3cub18CUB_300001_SM_10006detail11EmptyKernelIvEEvv
        .type           _ZN3cub18CUB_300001_SM_10006detail11EmptyKernelIvEEvv,@function
        .size           _ZN3cub18CUB_300001_SM_10006detail11EmptyKernelIvEEvv,(.L_x_2 - _ZN3cub18CUB_300001_SM_10006detail11EmptyKernelIvEEvv)
        .other          _ZN3cub18CUB_300001_SM_10006detail11EmptyKernelIvEEvv,@"STO_CUDA_ENTRY STV_DEFAULT"
_ZN3cub18CUB_300001_SM_10006detail11EmptyKernelIvEEvv:
.text._ZN3cub18CUB_300001_SM_10006detail11EmptyKernelIvEEvv:
[----:B------:R-:W-:Y:S01]  /*0000*/  LDC R1, c[0x0][0x37c] ;  /* 0x0000df00ff017b82 */ /* 0x000fe20000000800 */
[----:B------:R-:W-:Y:S05]  /*0010*/  EXIT ;  /* 0x000000000000794d */ /* 0x000fea0003800000 */
.L_x_0:
[----:B------:R-:W-:-:S00]  /*0020*/  BRA `(.L_x_0) ;  /* 0xfffffffc00fc7947 */ /* 0x000fc0000383ffff */
[----:B------:R-:W-:-:S00]  /*0030*/  NOP ;  /* 0x0000000000007918 */ /* 0x000fc00000000000 */
        /* <DEDUP_REMOVED lines=12> */
.L_x_2:


//--------------------- .text._Z4testPiS_i        --------------------------
	.section	.text._Z4testPiS_i,"ax",@progbits
	.align	128
        .global         _Z4testPiS_i
        .type           _Z4testPiS_i,@function
        .size           _Z4testPiS_i,(.L_x_3 - _Z4testPiS_i)
        .other          _Z4testPiS_i,@"STO_CUDA_ENTRY STV_DEFAULT"
_Z4testPiS_i:
.text._Z4testPiS_i:
[----:B------:R-:W-:Y:S01]  /*0000*/  LDC R1, c[0x0][0x37c] ;  /* 0x0000df00ff017b82 */ /* 0x000fe20000000800 */
[----:B------:R-:W0:Y:S07]  /*0010*/  S2R R0, SR_TID.X ;  /* 0x0000000000007919 */ /* 0x000e2e0000002100 */
[----:B------:R-:W0:Y:S01]  /*0020*/  S2UR UR4, SR_CTAID.X ;  /* 0x00000000000479c3 */ /* 0x000e220000002500 */
[----:B------:R-:W1:Y:S07]  /*0030*/  LDCU UR5, c[0x0][0x390] ;  /* 0x00007200ff0577ac */ /* 0x000e6e0008000800 */
[----:B------:R-:W0:Y:S02]  /*0040*/  LDC R7, c[0x0][0x360] ;  /* 0x0000d800ff077b82 */ /* 0x000e240000000800 */
[----:B0-----:R-:W-:-:S05]  /*0050*/  IMAD R7, R7, UR4, R0 ;  /* 0x0000000407077c24 */ /* 0x001fca000f8e0200 */
[----:B-1----:R-:W-:-:S13]  /*0060*/  ISETP.GE.AND P0, PT, R7, UR5, PT ;  /* 0x0000000507007c0c */ /* 0x002fda000bf06270 */
[----:B------:R-:W-:Y:S05]  /*0070*/  @P0 EXIT ;  /* 0x000000000000094d */ /* 0x000fea0003800000 */
[----:B------:R-:W0:Y:S01]  /*0080*/  LDC.64 R2, c[0x0][0x380] ;  /* 0x0000e000ff027b82 */ /* 0x000e220000000a00 */
[----:B------:R-:W1:Y:S07]  /*0090*/  LDCU.64 UR4, c[0x0][0x358] ;  /* 0x00006b00ff0477ac */ /* 0x000e6e0008000a00 */
[----:B------:R-:W2:Y:S01]  /*00a0*/  LDC.64 R4, c[0x0][0x388] ;  /* 0x0000e200ff047b82 */ /* 0x000ea20000000a00 */
[----:B0-----:R-:W-:-:S06]  /*00b0*/  IMAD.WIDE R2, R7, 0x4, R2 ;  /* 0x0000000407027825 */ /* 0x001fcc00078e0202 */
[----:B-1----:R-:W3:Y:S01]  /*00c0*/  LDG.E R3, desc[UR4][R2.64] ;  /* 0x0000000402037981 */ /* 0x002ee2000c1e1900 */
[----:B--2---:R-:W-:-:S05]  /*00d0*/  IMAD.WIDE R4, R7, 0x4, R4 ;  /* 0x0000000407047825 */ /* 0x004fca00078e0204 */
[----:B---3--:R-:W-:Y:S01]  /*00e0*/  STG.E desc[UR4][R4.64], R3 ;  /* 0x0000000304007986 */ /* 0x008fe2000c101904 */
[----:B------:R-:W-:Y:S05]  /*00f0*/  EXIT ;  /* 0x000000000000794d */ /* 0x000fea0003800000 */
.L_x_1:
        /* <DEDUP_REMOVED lines=16> */
.L_x_3:


//--------------------- .nv.shared.reserved.0     --------------------------
	.section	.nv.shared.reserved.0,"aw",@nobits
	.weak		__nv_reservedSMEM_offset_0_alias
	.size		__nv_reservedSMEM_offset_0_alias, 0, 64
	.other		__nv_reservedSMEM_offset_0_alias,@"STO_CUDA_RESERVED_SHARED STV_DEFAULT"
__nv_reservedSMEM_offset_0_alias:
	.zero		0
	.zero		64


//--------------------- .nv.global                --------------------------
	.section	.nv.global,"aw",@nobits
.nv.global:
	.type		_ZN34_INTERNAL_4b148df4_4_k_cu_afce625b6thrust24THRUST_300001_SM_1000_NS3seqE,@object
	.size		_ZN34_INTERNAL_4b148df4_4_k_cu_afce625b6thrust24THRUST_300001_SM_1000_NS3seqE,(_ZN34_INTERNAL_4b148df4_4_k_cu_afce625b4cuda3std3__48in_placeE - _ZN34_INTERNAL_4b148df4_4_k_cu_afce625b6thrust24THRUST_300001_SM_1000_NS3seqE)
_ZN34_INTERNAL_4b148df4_4_k_cu_afce625b6thrust24THRUST_300001_SM_1000_NS3seqE:
	.zero		1
	.type		_ZN34_INTERNAL_4b148df4_4_k_cu_afce625b4cuda3std3__48in_placeE,@object
	.size		_ZN34_INTERNAL_4b148df4_4_k_cu_afce625b4cuda3std3__48in_placeE,(_ZN34_INTERNAL_4b148df4_4_k_cu_afce625b4cuda3std6ranges3__45__cpo4sizeE - _ZN34_INTERNAL_4b148df4_4_k_cu_afce625b4cuda3std3__48in_placeE)
_ZN34_INTERNAL_4b148df4_4_k_cu_afce625b4cuda3std3__48in_placeE:
	.zero		1
	.type		_ZN34_INTERNAL_4b148df4_4_k_cu_afce625b4cuda3std6ranges3__45__cpo4sizeE,@object
	.size		_ZN34_INTERNAL_4b148df4_4_k_cu_afce625b4cuda3std6ranges3__45__cpo4sizeE,(_ZN34_INTERNAL_4b148df4_4_k_cu_afce625b6thrust24THRUST_300001_SM_1000_NS12placeholders2_3E - _ZN34_INTERNAL_4b148df4_4_k_cu_afce625b4cuda3std6ranges3__45__cpo4sizeE)
_ZN34_INTERNAL_4b148df4_4_k_cu_afce625b4cuda3std6ranges3__45__cpo4sizeE:
	.zero		1
	.type		_ZN34_INTERNAL_4b148df4_4_k_cu_afce625b6thrust24THRUST_300001_SM_1000_NS12placeholders2_3E,@object
	.size		_ZN34_INTERNAL_4b148df4_4_k_cu_afce625b6thrust24THRUST_300001_SM_1000_NS12placeholders2_3E,(_ZN34_INTERNAL_4b148df4_4_k_cu_afce625b4cuda3std3__45__cpo6cbeginE - _ZN34_INTERNAL_4b148df4_4_k_cu_afce625b6thrust24THRUST_300001_SM_1000_NS12placeholders2_3E)
_ZN34_INTERNAL_4b148df4_4_k_cu_afce625b6thrust24THRUST_300001_SM_1000_NS12placeholders2_3E:
	.zero		1
	.type		_ZN34_INTERNAL_4b148df4_4_k_cu_afce625b4cuda3std3__45__cpo6cbeginE,@object
	.size		_ZN34_INTERNAL_4b148df4_4_k_cu_afce625b4cuda3std3__45__cpo6cbeginE,(_ZN34_INTERNAL_4b148df4_4_k_cu_afce625b4cuda3std6ranges3__45__cpo6cbeginE - _ZN34_INTERNAL_4b148df4_4_k_cu_afce625b4cuda3std3__45__cpo6cbeginE)
_ZN34_INTERNAL_4b148df4_4_k_cu_afce625b4cuda3std3__45__cpo6cbeginE:
	.zero		1
	.type		_ZN34_INTERNAL_4b148df4_4_k_cu_afce625b4cuda3std6ranges3__45__cpo6cbeginE,@object
	.size		_ZN34_INTERNAL_4b148df4_4_k_cu_afce625b4cuda3std6ranges3__45__cpo6cbeginE,(_ZN34_INTERNAL_4b148df4_4_k_cu_afce625b6thrust24THRUST_300001_SM_1000_NS12placeholders2_7E - _ZN34_INTERNAL_4b148df4_4_k_cu_afce625b4cuda3std6ranges3__45__cpo6cbeginE)
_ZN34_INTERNAL_4b148df4_4_k_cu_afce625b4cuda3std6ranges3__45__cpo6cbeginE:
	.zero		1
	.type		_ZN34_INTERNAL_4b148df4_4_k_cu_afce625b6thrust24THRUST_300001_SM_1000_NS12placeholders2_7E,@object
	.size		_ZN34_INTERNAL_4b148df4_4_k_cu_afce625b6thrust24THRUST_300001_SM_1000_NS12placeholders2_7E,(_ZN34_INTERNAL_4b148df4_4_k_cu_afce625b4cuda3std3__45__cpo7crbeginE - _ZN34_INTERNAL_4b148df4_4_k_cu_afce625b6thrust24THRUST_300001_SM_1000_NS12placeholders2_7E)
_ZN34_INTERNAL_4b148df4_4_k_cu_afce625b6thrust24THRUST_300001_SM_1000_NS12placeholders2_7E:
	.zero		1
	.type		_ZN34_INTERNAL_4b148df4_4_k_cu_afce625b4cuda3std3__45__cpo7crbeginE,@object
	.size		_ZN34_INTERNAL_4b148df4_4_k_cu_afce625b4cuda3std3__45__cpo7crbeginE,(_ZN34_INTERNAL_4b148df4_4_k_cu_afce625b4cuda3std6ranges3__45__cpo4nextE - _ZN34_INTERNAL_4b148df4_4_k_cu_afce625b4cuda3std3__45__cpo7crbeginE)
_ZN34_INTERNAL_4b148df4_4_k_cu_afce625b4cuda3std3__45__cpo7crbeginE:
	.zero		1
	.type		_ZN34_INTERNAL_4b148df4_4_k_cu_afce625b4cuda3std6ranges3__45__cpo4nextE,@object
	.size		_ZN34_INTERNAL_4b148df4_4_k_cu_afce625b4cuda3std6ranges3__45__cpo4nextE,(_ZN34_INTERNAL_4b148df4_4_k_cu_afce625b4cuda3std6ranges3__45__cpo4swapE - _ZN34_INTERNAL_4b148df4_4_k_cu_afce625b4cuda3std6ranges3__45__cpo4nextE)
_ZN34_INTERNAL_4b148df4_4_k_cu_afce625b4cuda3std6ranges3__45__cpo4nextE:
	.zero		1
	.type		_ZN34_INTERNAL_4b148df4_4_k_cu_afce625b4cuda3std6ranges3__45__cpo4swapE,@object
	.size		_ZN34_INTERNAL_4b148df4_4_k_cu_afce625b4cuda3std6ranges3__45__cpo4swapE,(_ZN34_INTERNAL_4b148df4_4_k_cu_afce625b6thrust24THRUST_300001_SM_1000_NS8cuda_cub10par_nosyncE - _ZN34_INTERNAL_4b148df4_4_k_cu_afce625b4cuda3std6ranges3__45__cpo4swapE)
_ZN34_INTERNAL_4b148df4_4_k_cu_afce625b4cuda3std6ranges3__45__cpo4swapE:
	.zero		1
	.type		_ZN34_INTERNAL_4b148df4_4_k_cu_afce625b6thrust24THRUST_300001_SM_1000_NS8cuda_cub10par_nosyncE,@object
	.size		_ZN34_INTERNAL_4b148df4_4_k_cu_afce625b6thrust24THRUST_300001_SM_1000_NS8cuda_cub10par_nosyncE,(_ZN34_INTERNAL_4b148df4_4_k_cu_afce625b6thrust24THRUST_300001_SM_1000_NS12placeholders2_9E - _ZN34_INTERNAL_4b148df4_4_k_cu_afce625b6thrust24THRUST_300001_SM_1000_NS8cuda_cub10par_nosyncE)
_ZN34_INTERNAL_4b148df4_4_k_cu_afce625b6thrust24THRUST_300001_SM_1000_NS8cuda_cub10par_nosyncE:
	.zero		1
	.type		_ZN34_INTERNAL_4b148df4_4_k_cu_afce625b6thrust24THRUST_300001_SM_1000_NS12placeholders2_9E,@object
	.size		_ZN34_INTERNAL_4b148df4_4_k_cu_afce625b6thrust24THRUST_300001_SM_1000_NS12placeholders2_9E,(_ZN34_INTERNAL_4b148df4_4_k_cu_afce625b4cuda3std3__436_GLOBAL__N__4b148df4_4_k_cu_afce625b6ignoreE - _ZN34_INTERNAL_4b148df4_4_k_cu_afce625b6thrust24THRUST_300001_SM_1000_NS12placeholders2_9E)
_ZN34_INTERNAL_4b148df4_4_k_cu_afce625b6thrust24THRUST_300001_SM_1000_NS12placeholders2_9E:
	.zero		1
	.type		_ZN34_INTERNAL_4b148df4_4_k_cu_afce625b4cuda3std3__436_GLOBAL__N__4b148df4_4_k_cu_afce625b6ignoreE,@object
	.size		_ZN34_INTERNAL_4b148df4_4_k_cu_afce625b4cuda3std3__436_GLOBAL__N__4b148df4_4_k_cu_afce625b6ignoreE,(_ZN34_INTERNAL_4b148df4_4_k_cu_afce625b4cuda3std6ranges3__45__cpo4dataE - _ZN34_INTERNAL_4b148df4_4_k_cu_afce625b4cuda3std3__436_GLOBAL__N__4b148df4_4_k_cu_afce625b6ignoreE)
_ZN34_INTERNAL_4b148df4_4_k_cu_afce625b4cuda3std3__436_GLOBAL__N__4b148df4_4_k_cu_afce625b6ignoreE:
	.zero		1
	.type		_ZN34_INTERNAL_4b148df4_4_k_cu_afce625b4cuda3std6ranges3__45__cpo4dataE,@object
	.size		_ZN34_INTERNAL_4b148df4_4_k_cu_afce625b4cuda3std6ranges3__45__cpo4dataE,(_ZN34_INTERNAL_4b148df4_4_k_cu_afce625b6thrust24THRUST_300001_SM_1000_NS12placeholders2_1E - _ZN34_INTERNAL_4b148df4_4_k_cu_afce625b4cuda3std6ranges3__45__cpo4dataE)
_ZN34_INTERNAL_4b148df4_4_k_cu_afce625b4cuda3std6ranges3__45__cpo4dataE:
	.zero		1
	.type		_ZN34_INTERNAL_4b148df4_4_k_cu_afce625b6thrust24THRUST_300001_SM_1000_NS12placeholders2_1E,@object
	.size		_ZN34_INTERNAL_4b148df4_4_k_cu_afce625b6thrust24THRUST_300001_SM_1000_NS12placeholders2_1E,(_ZN34_INTERNAL_4b148df4_4_k_cu_afce625b4cuda3std3__45__cpo5beginE - _ZN34_INTERNAL_4b148df4_4_k_cu_afce625b6thrust24THRUST_300001_SM_1000_NS12placeholders2_1E)
_ZN34_INTERNAL_4b148df4_4_k_cu_afce625b6thrust24THRUST_300001_SM_1000_NS12placeholders2_1E:
	.zero		1
	.type		_ZN34_INTERNAL_4b148df4_4_k_cu_afce625b4cuda3std3__45__cpo5beginE,@object
	.size		_ZN34_INTERNAL_4b148df4_4_k_cu_afce625b4cuda3std3__45__cpo5beginE,(_ZN34_INTERNAL_4b148df4_4_k_cu_afce625b4cuda3std6ranges3__45__cpo5beginE - _ZN34_INTERNAL_4b148df4_4_k_cu_afce625b4cuda3std3__45__cpo5beginE)
_ZN34_INTERNAL_4b148df4_4_k_cu_afce625b4cuda3std3__45__cpo5beginE:
	.zero		1
	.type		_ZN34_INTERNAL_4b148df4_4_k_cu_afce625b4cuda3std6ranges3__45__cpo5beginE,@object
	.size		_ZN34_INTERNAL_4b148df4_4_k_cu_afce625b4cuda3std6ranges3__45__cpo5beginE,(_ZN34_INTERNAL_4b148df4_4_k_cu_afce625b6thrust24THRUST_300001_SM_1000_NS12placeholders2_5E - _ZN34_INTERNAL_4b148df4_4_k_cu_afce625b4cuda3std6ranges3__45__cpo5beginE)
_ZN34_INTERNAL_4b148df4_4_k_cu_afce625b4cuda3std6ranges3__45__cpo5beginE:
	.zero		1
	.type		_ZN34_INTERNAL_4b148df4_4_k_cu_afce625b6thrust24THRUST_300001_SM_1000_NS12placeholders2_5E,@object
	.size		_ZN34_INTERNAL_4b148df4_4_k_cu_afce625b6thrust24THRUST_300001_SM_1000_NS12placeholders2_5E,(_ZN34_INTERNAL_4b148df4_4_k_cu_afce625b4cuda3std3__45__cpo6rbeginE - _ZN34_INTERNAL_4b148df4_4_k_cu_afce625b6thrust24THRUST_300001_SM_1000_NS12placeholders2_5E)
_ZN34_INTERNAL_4b148df4_4_k_cu_afce625b6thrust24THRUST_300001_SM_1000_NS12placeholders2_5E:
	.zero		1
	.type		_ZN34_INTERNAL_4b148df4_4_k_cu_afce625b4cuda3std3__45__cpo6rbeginE,@object
	.size		_ZN34_INTERNAL_4b148df4_4_k_cu_afce625b4cuda3std3__45__cpo6rbeginE,(_ZN34_INTERNAL_4b148df4_4_k_cu_afce625b4cuda3std6ranges3__45__cpo7advanceE - _ZN34_INTERNAL_4b148df4_4_k_cu_afce625b4cuda3std3__45__cpo6rbeginE)
_ZN34_INTERNAL_4b148df4_4_k_cu_afce625b4cuda3std3__45__cpo6rbeginE:
	.zero		1
	.type		_ZN34_INTERNAL_4b148df4_4_k_cu_afce625b4cuda3std6ranges3__45__cpo7advanceE,@object
	.size		_ZN34_INTERNAL_4b148df4_4_k_cu_afce625b4cuda3std6ranges3__45__cpo7advanceE,(_ZN34_INTERNAL_4b148df4_4_k_cu_afce625b4cuda3std3__47nulloptE - _ZN34_INTERNAL_4b148df4_4_k_cu_afce625b4cuda3std6ranges3__45__cpo7advanceE)
_ZN34_INTERNAL_4b148df4_4_k_cu_afce625b4cuda3std6ranges3__45__cpo7advanceE:
	.zero		1
	.type		_ZN34_INTERNAL_4b148df4_4_k_cu_afce625b4cuda3std3__47nulloptE,@object
	.size		_ZN34_INTERNAL_4b148df4_4_k_cu_afce625b4cuda3std3__47nulloptE,(_ZN34_INTERNAL_4b148df4_4_k_cu_afce625b4cuda3std6ranges3__45__cpo8distanceE - _ZN34_INTERNAL_4b148df4_4_k_cu_afce625b4cuda3std3__47nulloptE)
_ZN34_INTERNAL_4b148df4_4_k_cu_afce625b4cuda3std3__47nulloptE:
	.zero		1
	.type		_ZN34_INTERNAL_4b148df4_4_k_cu_afce625b4cuda3std6ranges3__45__cpo8distanceE,@object
	.size		_ZN34_INTERNAL_4b148df4_4_k_cu_afce625b4cuda3std6ranges3__45__cpo8distanceE,(_ZN34_INTERNAL_4b148df4_4_k_cu_afce625b6thrust24THRUST_300001_SM_1000_NS12placeholders3_10E - _ZN34_INTERNAL_4b148df4_4_k_cu_afce625b4cuda3std6ranges3__45__cpo8distanceE)
_ZN34_INTERNAL_4b148df4_4_k_cu_afce625b4cuda3std6ranges3__45__cpo8distanceE:
	.zero		1
	.type		_ZN34_INTERNAL_4b148df4_4_k_cu_afce625b6thrust24THRUST_300001_SM_1000_NS12placeholders3_10E,@object
	.size		_ZN34_INTERNAL_4b148df4_4_k_cu_afce625b6thrust24THRUST_300001_SM_1000_NS12placeholders3_10E,(_ZN34_INTERNAL_4b148df4_4_k_cu_afce625b4cuda3std3__419piecewise_constructE - _ZN34_INTERNAL_4b148df4_4_k_cu_afce625b6thrust24THRUST_300001_SM_1000_NS12placeholders3_10E)
_ZN34_INTERNAL_4b148df4_4_k_cu_afce625b6thrust24THRUST_300001_SM_1000_NS12placeholders3_10E:
	.zero		1
	.type		_ZN34_INTERNAL_4b148df4_4_k_cu_afce625b4cuda3std3__419piecewise_constructE,@object
	.size		_ZN34_INTERNAL_4b148df4_4_k_cu_afce625b4cuda3std3__419piecewise_constructE,(_ZN34_INTERNAL_4b148df4_4_k_cu_afce625b4cuda3std6ranges3__45__cpo5cdataE - _ZN34_INTERNAL_4b148df4_4_k_cu_afce625b4cuda3std3__419piecewise_constructE)
_ZN34_INTERNAL_4b148df4_4_k_cu_afce625b4cuda3std3__419piecewise_constructE:
	.zero		1
	.type		_ZN34_INTERNAL_4b148df4_4_k_cu_afce625b4cuda3std6ranges3__45__cpo5cdataE,@object
	.size		_ZN34_INTERNAL_4b148df4_4_k_cu_afce625b4cuda3std6ranges3__45__cpo5cdataE,(_ZN34_INTERNAL_4b148df4_4_k_cu_afce625b6thrust24THRUST_300001_SM_1000_NS12placeholders2_2E - _ZN34_INTERNAL_4b148df4_4_k_cu_afce625b4cuda3std6ranges3__45__cpo5cdataE)
_ZN34_INTERNAL_4b148df4_4_k_cu_afce625b4cuda3std6ranges3__45__cpo5cdataE:
	.zero		1
	.type		_ZN34_INTERNAL_4b148df4_4_k_cu_afce625b6thrust24THRUST_300001_SM_1000_NS12placeholders2_2E,@object
	.size		_ZN34_INTERNAL_4b148df4_4_k_cu_afce625b6thrust24THRUST_300001_SM_1000_NS12placeholders2_2E,(_ZN34_INTERNAL_4b148df4_4_k_cu_afce625b4cuda3std3__45__cpo3endE - _ZN34_INTERNAL_4b148df4_4_k_cu_afce625b6thrust24THRUST_300001_SM_1000_NS12placeholders2_2E)
_ZN34_INTERNAL_4b148df4_4_k_cu_afce625b6thrust24THRUST_300001_SM_1000_NS12placeholders2_2E:
	.zero		1
	.type		_ZN34_INTERNAL_4b148df4_4_k_cu_afce625b4cuda3std3__45__cpo3endE,@object
	.size		_ZN34_INTERNAL_4b148df4_4_k_cu_afce625b4cuda3std3__45__cpo3endE,(_ZN34_INTERNAL_4b148df4_4_k_cu_afce625b4cuda3std6ranges3__45__cpo3endE - _ZN34_INTERNAL_4b148df4_4_k_cu_afce625b4cuda3std3__45__cpo3endE)
_ZN34_INTERNAL_4b148df4_4_k_cu_afce625b4cuda3std3__45__cpo3endE:
	.zero		1
	.type		_ZN34_INTERNAL_4b148df4_4_k_cu_afce625b4cuda3std6ranges3__45__cpo3endE,@object
	.size		_ZN34_INTERNAL_4b148df4_4_k_cu_afce625b4cuda3std6ranges3__45__cpo3endE,(_ZN34_INTERNAL_4b148df4_4_k_cu_afce625b6thrust24THRUST_300001_SM_1000_NS12placeholders2_6E - _ZN34_INTERNAL_4b148df4_4_k_cu_afce625b4cuda3std6ranges3__45__cpo3endE)
_ZN34_INTERNAL_4b148df4_4_k_cu_afce625b4cuda3std6ranges3__45__cpo3endE:
	.zero		1
	.type		_ZN34_INTERNAL_4b148df4_4_k_cu_afce625b6thrust24THRUST_300001_SM_1000_NS12placeholders2_6E,@object
	.size		_ZN34_INTERNAL_4b148df4_4_k_cu_afce625b6thrust24THRUST_300001_SM_1000_NS12placeholders2_6E,(_ZN34_INTERNAL_4b148df4_4_k_cu_afce625b4cuda3std3__45__cpo4rendE - _ZN34_INTERNAL_4b148df4_4_k_cu_afce625b6thrust24THRUST_300001_SM_1000_NS12placeholders2_6E)
_ZN34_INTERNAL_4b148df4_4_k_cu_afce625b6thrust24THRUST_300001_SM_1000_NS12placeholders2_6E:
	.zero		1
	.type		_ZN34_INTERNAL_4b148df4_4_k_cu_afce625b4cuda3std3__45__cpo4rendE,@object
	.size		_ZN34_INTERNAL_4b148df4_4_k_cu_afce625b4cuda3std3__45__cpo4rendE,(_ZN34_INTERNAL_4b148df4_4_k_cu_afce625b4cuda3std6ranges3__45__cpo9iter_swapE - _ZN34_INTERNAL_4b148df4_4_k_cu_afce625b4cuda3std3__45__cpo4rendE)
_ZN34_INTERNAL_4b148df4_4_k_cu_afce625b4cuda3std3__45__cpo4rendE:
	.zero		1
	.type		_ZN34_INTERNAL_4b148df4_4_k_cu_afce625b4cuda3std6ranges3__45__cpo9iter_swapE,@object
	.size		_ZN34_INTERNAL_4b148df4_4_k_cu_afce625b4cuda3std6ranges3__45__cpo9iter_swapE,(_ZN34_INTERNAL_4b148df4_4_k_cu_afce625b4cuda3std3__48unexpectE - _ZN34_INTERNAL_4b148df4_4_k_cu_afce625b4cuda3std6ranges3__45__cpo9iter_swapE)
_ZN34_INTERNAL_4b148df4_4_k_cu_afce625b4cuda3std6ranges3__45__cpo9iter_swapE:
	.zero		1
	.type		_ZN34_INTERNAL_4b148df4_4_k_cu_afce625b4cuda3std3__48unexpectE,@object
	.size		_ZN34_INTERNAL_4b148df4_4_k_cu_afce625b4cuda3std3__48unexpectE,(_ZN34_INTERNAL_4b148df4_4_k_cu_afce625b6thrust24THRUST_300001_SM_1000_NS8cuda_cub3parE - _ZN34_INTERNAL_4b148df4_4_k_cu_afce625b4cuda3std3__48unexpectE)
_ZN34_INTERNAL_4b148df4_4_k_cu_afce625b4cuda3std3__48unexpectE:
	.zero		1
	.type		_ZN34_INTERNAL_4b148df4_4_k_cu_afce625b6thrust24THRUST_300001_SM_1000_NS8cuda_cub3parE,@object
	.size		_ZN34_INTERNAL_4b148df4_4_k_cu_afce625b6thrust24THRUST_300001_SM_1000_NS8cuda_cub3parE,(_ZN34_INTERNAL_4b148df4_4_k_cu_afce625b6thrust24THRUST_300001_SM_1000_NS12placeholders2_4E - _ZN34_INTERNAL_4b148df4_4_k_cu_afce625b6thrust24THRUST_300001_SM_1000_NS8cuda_cub3parE)
_ZN34_INTERNAL_4b148df4_4_k_cu_afce625b6thrust24THRUST_300001_SM_1000_NS8cuda_cub3parE:
	.zero		1
	.type		_ZN34_INTERNAL_4b148df4_4_k_cu_afce625b6thrust24THRUST_300001_SM_1000_NS12placeholders2_4E,@object
	.size		_ZN34_INTERNAL_4b148df4_4_k_cu_afce625b6thrust24THRUST_300001_SM_1000_NS12placeholders2_4E,(_ZN34_INTERNAL_4b148df4_4_k_cu_afce625b4cuda3std3__45__cpo4cendE - _ZN34_INTERNAL_4b148df4_4_k_cu_afce625b6thrust24THRUST_300001_SM_1000_NS12placeholders2_4E)
_ZN34_INTERNAL_4b148df4_4_k_cu_afce625b6thrust24THRUST_300001_SM_1000_NS12placeholders2_4E:
	.zero		1
	.type		_ZN34_INTERNAL_4b148df4_4_k_cu_afce625b4cuda3std3__45__cpo4cendE,@object
	.size		_ZN34_INTERNAL_4b148df4_4_k_cu_afce625b4cuda3std3__45__cpo4cendE,(_ZN34_INTERNAL_4b148df4_4_k_cu_afce625b4cuda3std6ranges3__45__cpo4cendE - _ZN34_INTERNAL_4b148df4_4_k_cu_afce625b4cuda3std3__45__cpo4cendE)
_ZN34_INTERNAL_4b148df4_4_k_cu_afce625b4cuda3std3__45__cpo4cendE:
	.zero		1
	.type		_ZN34_INTERNAL_4b148df4_4_k_cu_afce625b4cuda3std6ranges3__45__cpo4cendE,@object
	.size		_ZN34_INTERNAL_4b148df4_4_k_cu_afce625b4cuda3std6ranges3__45__cpo4cendE,(_ZN34_INTERNAL_4b148df4_4_k_cu_afce625b4cuda3std3__420unreachable_sentinelE - _ZN34_INTERNAL_4b148df4_4_k_cu_afce625b4cuda3std6ranges3__45__cpo4cendE)
_ZN34_INTERNAL_4b148df4_4_k_cu_afce625b4cuda3std6ranges3__45__cpo4cendE:
	.zero		1
	.type		_ZN34_INTERNAL_4b148df4_4_k_cu_afce625b4cuda3std3__420unreachable_sentinelE,@object
	.size		_ZN34_INTERNAL_4b148df4_4_k_cu_afce625b4cuda3std3__420unreachable_sentinelE,(_ZN34_INTERNAL_4b148df4_4_k_cu_afce625b4cuda3std6ranges3__45__cpo5ssizeE - _ZN34_INTERNAL_4b148df4_4_k_cu_afce625b4cuda3std3__420unreachable_sentinelE)
_ZN34_INTERNAL_4b148df4_4_k_cu_afce625b4cuda3std3__420unreachable_sentinelE:
	.zero		1
	.type		_ZN34_INTERNAL_4b148df4_4_k_cu_afce625b4cuda3std6ranges3__45__cpo5ssizeE,@object
	.size		_ZN34_INTERNAL_4b148df4_4_k_cu_afce625b4cuda3std6ranges3__45__cpo5ssizeE,(_ZN34_INTERNAL_4b148df4_4_k_cu_afce625b6thrust24THRUST_300001_SM_1000_NS12placeholders2_8E - _ZN34_INTERNAL_4b148df4_4_k_cu_afce625b4cuda3std6ranges3__45__cpo5ssizeE)
_ZN34_INTERNAL_4b148df4_4_k_cu_afce625b4cuda3std6ranges3__45__cpo5ssizeE:
	.zero		1
	.type		_ZN34_INTERNAL_4b148df4_4_k_cu_afce625b6thrust24THRUST_300001_SM_1000_NS12placeholders2_8E,@object
	.size		_ZN34_INTERNAL_4b148df4_4_k_cu_afce625b6thrust24THRUST_300001_SM_1000_NS12placeholders2_8E,(_ZN34_INTERNAL_4b148df4_4_k_cu_afce625b4cuda3std3__45__cpo5crendE - _ZN34_INTERNAL_4b148df4_4_k_cu_afce625b6thrust24THRUST_300001_SM_1000_NS12placeholders2_8E)
_ZN34_INTERNAL_4b148df4_4_k_cu_afce625b6thrust24THRUST_300001_SM_1000_NS12placeholders2_8E:
	.zero		1
	.type		_ZN34_INTERNAL_4b148df4_4_k_cu_afce625b4cuda3std3__45__cpo5crendE,@object
	.size		_ZN34_INTERNAL_4b148df4_4_k_cu_afce625b4cuda3std3__45__cpo5crendE,(_ZN34_INTERNAL_4b148df4_4_k_cu_afce625b4cuda3std6ranges3__45__cpo4prevE - _ZN34_INTERNAL_4b148df4_4_k_cu_afce625b4cuda3std3__45__cpo5crendE)
_ZN34_INTERNAL_4b148df4_4_k_cu_afce625b4cuda3std3__45__cpo5crendE:
	.zero		1
	.type		_ZN34_INTERNAL_4b148df4_4_k_cu_afce625b4cuda3std6ranges3__45__cpo4prevE,@object
	.size		_ZN34_INTERNAL_4b148df4_4_k_cu_afce625b4cuda3std6ranges3__45__cpo4prevE,(_ZN34_INTERNAL_4b148df4_4_k_cu_afce625b4cuda3std6ranges3__45__cpo9iter_moveE - _ZN34_INTERNAL_4b148df4_4_k_cu_afce625b4cuda3std6ranges3__45__cpo4prevE)
_ZN34_INTERNAL_4b148df4_4_k_cu_afce625b4cuda3std6ranges3__45__cpo4prevE:
	.zero		1
	.type		_ZN34_INTERNAL_4b148df4_4_k_cu_afce625b4cuda3std6ranges3__45__cpo9iter_moveE,@object
	.size		_ZN34_INTERNAL_4b148df4_4_k_cu_afce625b4cuda3std6ranges3__45__cpo9iter_moveE,(_ZN34_INTERNAL_4b148df4_4_k_cu_afce625b6thrust24THRUST_300001_SM_1000_NS6system6detail10sequential3seqE - _ZN34_INTERNAL_4b148df4_4_k_cu_afce625b4cuda3std6ranges3__45__cpo9iter_moveE)
_ZN34_INTERNAL_4b148df4_4_k_cu_afce625b4cuda3std6ranges3__45__cpo9iter_moveE:
	.zero		1
	.type		_ZN34_INTERNAL_4b148df4_4_k_cu_afce625b6thrust24THRUST_300001_SM_1000_NS6system6detail10sequential3seqE,@object
	.size		_ZN34_INTERNAL_4b148df4_4_k_cu_afce625b6thrust24THRUST_300001_SM_1000_NS6system6detail10sequential3seqE,(.L_31 - _ZN34_INTERNAL_4b148df4_4_k_cu_afce625b6thrust24THRUST_300001_SM_1000_NS6system6detail10sequential3seqE)
_ZN34_INTERNAL_4b148df4_4_k_cu_afce625b6thrust24THRUST_300001_SM_1000_NS6system6detail10sequential3seqE:
	.zero		1
.L_31:


//--------------------- .nv.constant0._ZN3cub18CUB_300001_SM_10006detail11EmptyKernelIvEEvv --------------------------
	.section	.nv.constant0._ZN3cub18CUB_300001_SM_10006detail11EmptyKernelIvEEvv,"a",@progbits
	.sectionflags	@""
	.align	4
.nv.constant0._ZN3cub18CUB_300001_SM_10006detail11EmptyKernelIvEEvv:
	.zero		896


//--------------------- .nv.constant0._Z4testPiS_i --------------------------
	.section	.nv.constant0._Z4testPiS_i,"a",@progbits
	.sectionflags	@""
	.align	4
.nv.constant0._Z4testPiS_i:
	.zero		916


//--------------------- SYMBOLS --------------------------

	.type		.nv.reservedSmem.offset0,@object
	.size		.nv.reservedSmem.offset0,0x4
